//
// Generated by NVIDIA NVVM Compiler
//
// Compiler Build ID: CL-36424714
// Cuda compilation tools, release 13.0, V13.0.88
// Based on NVVM 20.0.0
//

.version 9.0
.target sm_100
.address_size 64

	// .globl	_Z3addPiS_S_

.visible .entry _Z3addPiS_S_(
	.param .u64 .ptr .align 1 _Z3addPiS_S__param_0,
	.param .u64 .ptr .align 1 _Z3addPiS_S__param_1,
	.param .u64 .ptr .align 1 _Z3addPiS_S__param_2
)
{
	.reg .pred 	%p<2>;
	.reg .b32 	%r<8>;
	.reg .b64 	%rd<11>;

	ld.param.u64 	%rd1, [_Z3addPiS_S__param_0];
	ld.param.u64 	%rd2, [_Z3addPiS_S__param_1];
	ld.param.u64 	%rd3, [_Z3addPiS_S__param_2];
	mov.u32 	%r2, %ctaid.x;
	mov.u32 	%r3, %ntid.x;
	mov.u32 	%r4, %tid.x;
	mad.lo.s32 	%r1, %r2, %r3, %r4;
	setp.gt.s32 	%p1, %r1, 9;
	@%p1 bra 	$L__BB0_2;
	cvta.to.global.u64 	%rd4, %rd1;
	cvta.to.global.u64 	%rd5, %rd2;
	cvta.to.global.u64 	%rd6, %rd3;
	mul.wide.s32 	%rd7, %r1, 4;
	add.s64 	%rd8, %rd4, %rd7;
	ld.global.u32 	%r5, [%rd8];
	add.s64 	%rd9, %rd5, %rd7;
	ld.global.u32 	%r6, [%rd9];
	add.s32 	%r7, %r6, %r5;
	add.s64 	%rd10, %rd6, %rd7;
	st.global.u32 	[%rd10], %r7;
$L__BB0_2:
	ret;

}


// ===== COMPILED SASS (sm_100) =====

	.target	sm_100

	.elftype	@"ET_EXEC"


//--------------------- .note.nv.tkinfo           --------------------------
	.section	.note.nv.tkinfo,"",@"SHT_NOTE"
	.sectionflags	@"SHF_NOTE_NV_TKINFO"
	.tkinfo
        /*0018*/ 	.word	0x00000002
        /*0030*/ 	.string	""
        /*0030*/ 	.string	"ptxas"
        /*0030*/ 	.string	"Cuda compilation tools, release 13.0, V13.0.88"
        /*0030*/ 	.string	"Build cuda_13.0.r13.0/compiler.36424714_0"
        /*0030*/ 	.string	"-arch sm_100 -m 64 "



//--------------------- .note.nv.cuinfo           --------------------------
	.section	.note.nv.cuinfo,"",@"SHT_NOTE"
	.sectionflags	@"SHF_NOTE_NV_CUINFO"
        /*0018*/ 	.short	0x0002
        /*001a*/ 	.short	0x0064
        /*001c*/ 	.short	0x0082
	.zero		2


//--------------------- .nv.info                  --------------------------
	.section	.nv.info,"",@"SHT_CUDA_INFO"
	.align	4


	//----- nvinfo : EIATTR_REGCOUNT
	.align		4
        /*0000*/ 	.byte	0x04, 0x2f
        /*0002*/ 	.short	(.L_1 - .L_0)
	.align		4
.L_0:
        /*0004*/ 	.word	index@(_Z3addPiS_S_)
        /*0008*/ 	.word	0x0000000c


	//----- nvinfo : EIATTR_FRAME_SIZE
	.align		4
.L_1:
        /*000c*/ 	.byte	0x04, 0x11
        /*000e*/ 	.short	(.L_3 - .L_2)
	.align		4
.L_2:
        /*0010*/ 	.word	index@(_Z3addPiS_S_)
        /*0014*/ 	.word	0x00000000


	//----- nvinfo : EIATTR_MIN_STACK_SIZE
	.align		4
.L_3:
        /*0018*/ 	.byte	0x04, 0x12
        /*001a*/ 	.short	(.L_5 - .L_4)
	.align		4
.L_4:
        /*001c*/ 	.word	index@(_Z3addPiS_S_)
        /*0020*/ 	.word	0x00000000
.L_5:


//--------------------- .nv.compat                --------------------------
	.section	.nv.compat,"",@"SHT_CUDA_COMPAT_INFO"
	.align	4
        /*0000*/ 	.byte	0x02, 0x09, 0x00, 0x00, 0x02, 0x02, 0x01, 0x00, 0x02, 0x05, 0x05, 0x00, 0x03, 0x07, 0x01, 0x01
        /*0010*/ 	.byte	0x02, 0x03, 0x00, 0x00, 0x02, 0x06, 0x01, 0x00, 0x04, 0x0b, 0x08, 0x00, 0x09, 0x00, 0x00, 0x00
        /*0020*/ 	.byte	0x00, 0x00, 0x00, 0x00


//--------------------- .nv.info._Z3addPiS_S_     --------------------------
	.section	.nv.info._Z3addPiS_S_,"",@"SHT_CUDA_INFO"
	.sectionflags	@""
	.align	4


	//----- nvinfo : EIATTR_CUDA_API_VERSION
	.align		4
        /*0000*/ 	.byte	0x04, 0x37
        /*0002*/ 	.short	(.L_7 - .L_6)
.L_6:
        /*0004*/ 	.word	0x00000082


	//----- nvinfo : EIATTR_KPARAM_INFO
	.align		4
.L_7:
        /*0008*/ 	.byte	0x04, 0x17
        /*000a*/ 	.short	(.L_9 - .L_8)
.L_8:
        /*000c*/ 	.word	0x00000000
        /*0010*/ 	.short	0x0002
        /*0012*/ 	.short	0x0010
        /*0014*/ 	.byte	0x00, 0xf5, 0x21, 0x00


	//----- nvinfo : EIATTR_KPARAM_INFO
	.align		4
.L_9:
        /*0018*/ 	.byte	0x04, 0x17
        /*001a*/ 	.short	(.L_11 - .L_10)
.L_10:
        /*001c*/ 	.word	0x00000000
        /*0020*/ 	.short	0x0001
        /*0022*/ 	.short	0x0008
        /*0024*/ 	.byte	0x00, 0xf5, 0x21, 0x00


	//----- nvinfo : EIATTR_KPARAM_INFO
	.align		4
.L_11:
        /*0028*/ 	.byte	0x04, 0x17
        /*002a*/ 	.short	(.L_13 - .L_12)
.L_12:
        /*002c*/ 	.word	0x00000000
        /*0030*/ 	.short	0x0000
        /*0032*/ 	.short	0x0000
        /*0034*/ 	.byte	0x00, 0xf5, 0x21, 0x00


	//----- nvinfo : EIATTR_SPARSE_MMA_MASK
	.align		4
.L_13:
        /*0038*/ 	.byte	0x03, 0x50
        /*003a*/ 	.short	0x0000


	//----- nvinfo : EIATTR_MAXREG_COUNT
	.align		4
        /*003c*/ 	.byte	0x03, 0x1b
        /*003e*/ 	.short	0x00ff


	//----- nvinfo : EIATTR_MERCURY_ISA_VERSION
	.align		4
        /*0040*/ 	.byte	0x03, 0x5f
        /*0042*/ 	.short	0x0101


	//----- nvinfo : EIATTR_VRC_CTA_INIT_COUNT
	.align		4
        /*0044*/ 	.byte	0x02, 0x4a
	.zero		1
	.zero		1


	//----- nvinfo : EIATTR_EXIT_INSTR_OFFSETS
	.align		4
        /*0048*/ 	.byte	0x04, 0x1c
        /*004a*/ 	.short	(.L_15 - .L_14)


	//   ....[0]....
.L_14:
        /*004c*/ 	.word	0x00000060


	//   ....[1]....
        /*0050*/ 	.word	0x00000120


	//----- nvinfo : EIATTR_CBANK_PARAM_SIZE
	.align		4
.L_15:
        /*0054*/ 	.byte	0x03, 0x19
        /*0056*/ 	.short	0x0018


	//----- nvinfo : EIATTR_PARAM_CBANK
	.align		4
        /*0058*/ 	.byte	0x04, 0x0a
        /*005a*/ 	.short	(.L_17 - .L_16)
	.align		4
.L_16:
        /*005c*/ 	.word	index@(.nv.constant0._Z3addPiS_S_)
        /*0060*/ 	.short	0x0380
        /*0062*/ 	.short	0x0018


	//----- nvinfo : EIATTR_SW_WAR
	.align		4
.L_17:
        /*0064*/ 	.byte	0x04, 0x36
        /*0066*/ 	.short	(.L_19 - .L_18)
.L_18:
        /*0068*/ 	.word	0x00000008
.L_19:


//--------------------- .nv.callgraph             --------------------------
	.section	.nv.callgraph,"",@"SHT_CUDA_CALLGRAPH"
	.align	4
	.sectionentsize	8
	.align		4
        /*0000*/ 	.word	0x00000000
	.align		4
        /*0004*/ 	.word	0xffffffff
	.align		4
        /*0008*/ 	.word	0x00000000
	.align		4
        /*000c*/ 	.word	0xfffffffe
	.align		4
        /*0010*/ 	.word	0x00000000
	.align		4
        /*0014*/ 	.word	0xfffffffd
	.align		4
        /*0018*/ 	.word	0x00000000
	.align		4
        /*001c*/ 	.word	0xfffffffc


//--------------------- .text._Z3addPiS_S_        --------------------------
	.section	.text._Z3addPiS_S_,"ax",@progbits
	.align	128
        .global         _Z3addPiS_S_
        .type           _Z3addPiS_S_,@function
        .size           _Z3addPiS_S_,(.L_x_1 - _Z3addPiS_S_)
        .other          _Z3addPiS_S_,@"STO_CUDA_ENTRY STV_DEFAULT"
_Z3addPiS_S_:
.text._Z3addPiS_S_:
[----:B------:R-:W-:Y:S01]  /*0000*/  LDC R1, c[0x0][0x37c] ;  /* 0x0000df00ff017b82 */ /* 0x000fe20000000800 */
[----:B------:R-:W0:Y:S07]  /*0010*/  S2R R0, SR_TID.X ;  /* 0x0000000000007919 */ /* 0x000e2e0000002100 */
[----:B------:R-:W0:Y:S08]  /*0020*/  S2UR UR4, SR_CTAID.X ;  /* 0x00000000000479c3 */ /* 0x000e300000002500 */
[----:B------:R-:W0:Y:S02]  /*0030*/  LDC R9, c[0x0][0x360] ;  /* 0x0000d800ff097b82 */ /* 0x000e240000000800 */
[----:B0-----:R-:W-:-:S05]  /*0040*/  IMAD R9, R9, UR4, R0 ;  /* 0x0000000409097c24 */ /* 0x001fca000f8e0200 */
[----:B------:R-:W-:-:S13]  /*0050*/  ISETP.GT.AND P0, PT, R9, 0x9, PT ;  /* 0x000000090900780c */ /* 0x000fda0003f04270 */
[----:B------:R-:W-:Y:S05]  /*0060*/  @P0 EXIT ;  /* 0x000000000000094d */ /* 0x000fea0003800000 */
[----:B------:R-:W0:Y:S01]  /*0070*/  LDC.64 R2, c[0x0][0x380] ;  /* 0x0000e000ff027b82 */ /* 0x000e220000000a00 */
[----:B------:R-:W1:Y:S07]  /*0080*/  LDCU.64 UR4, c[0x0][0x358] ;  /* 0x00006b00ff0477ac */ /* 0x000e6e0008000a00 */
[----:B------:R-:W2:Y:S08]  /*0090*/  LDC.64 R4, c[0x0][0x388] ;  /* 0x0000e200ff047b82 */ /* 0x000eb00000000a00 */
[----:B------:R-:W3:Y:S01]  /*00a0*/  LDC.64 R6, c[0x0][0x390] ;  /* 0x0000e400ff067b82 */ /* 0x000ee20000000a00 */
[----:B0-----:R-:W-:-:S06]  /*00b0*/  IMAD.WIDE R2, R9, 0x4, R2 ;  /* 0x0000000409027825 */ /* 0x001fcc00078e0202 */
[----:B-1----:R-:W4:Y:S01]  /*00c0*/  LDG.E R2, desc[UR4][R2.64] ;  /* 0x0000000402027981 */ /* 0x002f22000c1e1900 */
[----:B--2---:R-:W-:-:S06]  /*00d0*/  IMAD.WIDE R4, R9, 0x4, R4 ;  /* 0x0000000409047825 */ /* 0x004fcc00078e0204 */
[----:B------:R-:W4:Y:S01]  /*00e0*/  LDG.E R5, desc[UR4][R4.64] ;  /* 0x0000000404057981 */ /* 0x000f22000c1e1900 */
[----:B---3--:R-:W-:Y:S01]  /*00f0*/  IMAD.WIDE R6, R9, 0x4, R6 ;  /* 0x0000000409067825 */ /* 0x008fe200078e0206 */
[----:B----4-:R-:W-:-:S05]  /*0100*/  IADD3 R9, PT, PT, R2, R5, RZ ;  /* 0x0000000502097210 */ /* 0x010fca0007ffe0ff */
[----:B------:R-:W-:Y:S01]  /*0110*/  STG.E desc[UR4][R6.64], R9 ;  /* 0x0000000906007986 */ /* 0x000fe2000c101904 */
[----:B------:R-:W-:Y:S05]  /*0120*/  EXIT ;  /* 0x000000000000794d */ /* 0x000fea0003800000 */
.L_x_0:
[----:B------:R-:W-:-:S00]  /*0130*/  BRA `(.L_x_0) ;  /* 0xfffffffc00fc7947 */ /* 0x000fc0000383ffff */
[----:B------:R-:W-:-:S00]  /*0140*/  NOP ;  /* 0x0000000000007918 */ /* 0x000fc00000000000 */
        /* <DEDUP_REMOVED lines=11> */
.L_x_1:


//--------------------- .nv.shared.reserved.0     --------------------------
	.section	.nv.shared.reserved.0,"aw",@nobits
	.weak		__nv_reservedSMEM_offset_0_alias
	.size		__nv_reservedSMEM_offset_0_alias, 0, 64
	.other		__nv_reservedSMEM_offset_0_alias,@"STO_CUDA_RESERVED_SHARED STV_DEFAULT"
__nv_reservedSMEM_offset_0_alias:
	.zero		0
	.zero		64


//--------------------- .nv.constant0._Z3addPiS_S_ --------------------------
	.section	.nv.constant0._Z3addPiS_S_,"a",@progbits
	.sectionflags	@""
	.align	4
.nv.constant0._Z3addPiS_S_:
	.zero		920


//--------------------- SYMBOLS --------------------------

	.type		.nv.reservedSmem.offset0,@object
	.size		.nv.reservedSmem.offset0,0x4
